	.headerflags	@"EF_CUDA_TEXMODE_UNIFIED EF_CUDA_64BIT_ADDRESS EF_CUDA_ACCELERATORS EF_CUDA_SM90 EF_CUDA_VIRTUAL_SM(EF_CUDA_SM90)"
	.elftype	@"ET_EXEC"


//--------------------- .nv.info                  --------------------------
	.section	.nv.info,"",@"SHT_CUDA_INFO"
	.align	4


	//----- nvinfo : EIATTR_REGCOUNT
	.align		4
        /*0000*/ 	.byte	0x04, 0x2f
        /*0002*/ 	.short	(.L_1 - .L_0)
	.align		4
.L_0:
        /*0004*/ 	.word	index@(triton_poi_fused_mul_sigmoid_3)
        /*0008*/ 	.word	0x0000000c


	//----- nvinfo : EIATTR_MIN_STACK_SIZE
	.align		4
.L_1:
        /*000c*/ 	.byte	0x04, 0x12
        /*000e*/ 	.short	(.L_3 - .L_2)
	.align		4
.L_2:
        /*0010*/ 	.word	index@(triton_poi_fused_mul_sigmoid_3)
        /*0014*/ 	.word	0x00000000


	//----- nvinfo : EIATTR_FRAME_SIZE
	.align		4
.L_3:
        /*0018*/ 	.byte	0x04, 0x11
        /*001a*/ 	.short	(.L_5 - .L_4)
	.align		4
.L_4:
        /*001c*/ 	.word	index@(triton_poi_fused_mul_sigmoid_3)
        /*0020*/ 	.word	0x00000000


	//----- nvinfo : EIATTR_MIN_STACK_SIZE
	.align		4
.L_5:
        /*0024*/ 	.byte	0x04, 0x12
        /*0026*/ 	.short	(.L_7 - .L_6)
	.align		4
.L_6:
        /*0028*/ 	.word	index@(triton_poi_fused_mul_sigmoid_3)
        /*002c*/ 	.word	0x00000000
.L_7:


//--------------------- .nv.info.triton_poi_fused_mul_sigmoid_3 --------------------------
	.section	.nv.info.triton_poi_fused_mul_sigmoid_3,"",@"SHT_CUDA_INFO"
	.sectionflags	@""
	.align	4


	//----- nvinfo : EIATTR_CUDA_API_VERSION
	.align		4
        /*0000*/ 	.byte	0x04, 0x37
        /*0002*/ 	.short	(.L_9 - .L_8)
.L_8:
        /*0004*/ 	.word	0x0000007c


	//----- nvinfo : EIATTR_KPARAM_INFO
	.align		4
.L_9:
        /*0008*/ 	.byte	0x04, 0x17
        /*000a*/ 	.short	(.L_11 - .L_10)
.L_10:
        /*000c*/ 	.word	0x00000000
        /*0010*/ 	.short	0x0003
        /*0012*/ 	.short	0x0018
        /*0014*/ 	.byte	0x00, 0xf0, 0x11, 0x00


	//----- nvinfo : EIATTR_KPARAM_INFO
	.align		4
.L_11:
        /*0018*/ 	.byte	0x04, 0x17
        /*001a*/ 	.short	(.L_13 - .L_12)
.L_12:
        /*001c*/ 	.word	0x00000000
        /*0020*/ 	.short	0x0002
        /*0022*/ 	.short	0x0010
        /*0024*/ 	.byte	0x00, 0xf4, 0x21, 0x00


	//----- nvinfo : EIATTR_KPARAM_INFO
	.align		4
.L_13:
        /*0028*/ 	.byte	0x04, 0x17
        /*002a*/ 	.short	(.L_15 - .L_14)
.L_14:
        /*002c*/ 	.word	0x00000000
        /*0030*/ 	.short	0x0001
        /*0032*/ 	.short	0x0008
        /*0034*/ 	.byte	0x00, 0xf4, 0x21, 0x00


	//----- nvinfo : EIATTR_KPARAM_INFO
	.align		4
.L_15:
        /*0038*/ 	.byte	0x04, 0x17
        /*003a*/ 	.short	(.L_17 - .L_16)
.L_16:
        /*003c*/ 	.word	0x00000000
        /*0040*/ 	.short	0x0000
        /*0042*/ 	.short	0x0000
        /*0044*/ 	.byte	0x00, 0xf4, 0x21, 0x00


	//----- nvinfo : EIATTR_SPARSE_MMA_MASK
	.align		4
.L_17:
        /*0048*/ 	.byte	0x03, 0x50
        /*004a*/ 	.short	0x0000


	//----- nvinfo : EIATTR_MAXREG_COUNT
	.align		4
        /*004c*/ 	.byte	0x03, 0x1b
        /*004e*/ 	.short	0x00ff


	//----- nvinfo : EIATTR_EXIT_INSTR_OFFSETS
	.align		4
        /*0050*/ 	.byte	0x04, 0x1c
        /*0052*/ 	.short	(.L_19 - .L_18)


	//   ....[0]....
.L_18:
        /*0054*/ 	.word	0x00000230


	//   ....[1]....
        /*0058*/ 	.word	0x00000250


	//----- nvinfo : EIATTR_REQNTID
	.align		4
.L_19:
        /*005c*/ 	.byte	0x04, 0x10
        /*005e*/ 	.short	(.L_21 - .L_20)
.L_20:
        /*0060*/ 	.word	0x00000080
        /*0064*/ 	.word	0x00000001
        /*0068*/ 	.word	0x00000001


	//----- nvinfo : EIATTR_CBANK_PARAM_SIZE
	.align		4
.L_21:
        /*006c*/ 	.byte	0x03, 0x19
        /*006e*/ 	.short	0x001c


	//----- nvinfo : EIATTR_PARAM_CBANK
	.align		4
        /*0070*/ 	.byte	0x04, 0x0a
        /*0072*/ 	.short	(.L_23 - .L_22)
	.align		4
.L_22:
        /*0074*/ 	.word	index@(.nv.constant0.triton_poi_fused_mul_sigmoid_3)
        /*0078*/ 	.short	0x0210
        /*007a*/ 	.short	0x001c


	//----- nvinfo : EIATTR_SW_WAR
	.align		4
.L_23:
        /*007c*/ 	.byte	0x04, 0x36
        /*007e*/ 	.short	(.L_25 - .L_24)
.L_24:
        /*0080*/ 	.word	0x00000008
.L_25:


//--------------------- .nv.callgraph             --------------------------
	.section	.nv.callgraph,"",@"SHT_CUDA_CALLGRAPH"
	.align	4
	.sectionentsize	8
	.align		4
        /*0000*/ 	.word	0x00000000
	.align		4
        /*0004*/ 	.word	0xffffffff
	.align		4
        /*0008*/ 	.word	0x00000000
	.align		4
        /*000c*/ 	.word	0xfffffffe
	.align		4
        /*0010*/ 	.word	0x00000000
	.align		4
        /*0014*/ 	.word	0xfffffffd
	.align		4
        /*0018*/ 	.word	0x00000000
	.align		4
        /*001c*/ 	.word	0xfffffffc


//--------------------- .text.triton_poi_fused_mul_sigmoid_3 --------------------------
	.section	.text.triton_poi_fused_mul_sigmoid_3,"ax",@progbits
	.align	128
        .global         triton_poi_fused_mul_sigmoid_3
        .type           triton_poi_fused_mul_sigmoid_3,@function
        .size           triton_poi_fused_mul_sigmoid_3,(.L_x_1 - triton_poi_fused_mul_sigmoid_3)
        .other          triton_poi_fused_mul_sigmoid_3,@"STO_CUDA_ENTRY STV_DEFAULT"
triton_poi_fused_mul_sigmoid_3:
.text.triton_poi_fused_mul_sigmoid_3:
[----:B------:R-:W0:Y:S02]  /*0000*/  LDC R1, c[0x0][0x28] ;  /* 0x00000a00ff017b82 */ /* 0x000e240000000800 */
[----:B------:R-:W1:Y:S01]  /*0010*/  S2R R0, SR_TID.X ;  /* 0x0000000000007919 */ /* 0x000e620000002100 */
[----:B------:R-:W2:Y:S01]  /*0020*/  LDC.64 R4, c[0x0][0x218] ;  /* 0x00008600ff047b82 */ /* 0x000ea20000000a00 */
[----:B------:R-:W-:Y:S01]  /*0030*/  HFMA2.MMA R6, -RZ, RZ, 0, 0 ;  /* 0x00000000ff067435 */ /* 0x000fe200000001ff */
[----:B------:R-:W-:Y:S01]  /*0040*/  ULDC.64 UR4, c[0x0][0x208] ;  /* 0x0000820000047ab9 */ /* 0x000fe20000000a00 */
[----:B------:R-:W3:Y:S01]  /*0050*/  S2R R7, SR_CTAID.X ;  /* 0x0000000000077919 */ /* 0x000ee20000002500 */
[----:B-1----:R-:W-:Y:S02]  /*0060*/  LOP3.LUT R0, R0, 0x7f, RZ, 0xc0, !PT ;  /* 0x0000007f00007812 */ /* 0x002fe400078ec0ff */
[----:B---3--:R-:W-:Y:S02]  /*0070*/  SHF.R.S32.HI R2, RZ, 0x18, R7 ;  /* 0x00000018ff027819 */ /* 0x008fe40000011407 */
[----:B------:R-:W-:Y:S02]  /*0080*/  LEA R7, R7, R0, 0x7 ;  /* 0x0000000007077211 */ /* 0x000fe400078e38ff */
[----:B------:R-:W-:-:S02]  /*0090*/  SGXT R0, R2, 0x1 ;  /* 0x000000010200781a */ /* 0x000fc40000000200 */
[----:B------:R-:W-:Y:S02]  /*00a0*/  ISETP.GE.AND P0, PT, R7, 0x100, PT ;  /* 0x000001000700780c */ /* 0x000fe40003f06270 */
[----:B------:R-:W-:-:S04]  /*00b0*/  LEA.HI R0, R0, R7, RZ, 0x4 ;  /* 0x0000000700007211 */ /* 0x000fc800078f20ff */
[----:B------:R-:W-:-:S05]  /*00c0*/  SHF.R.S32.HI R3, RZ, 0x4, R0 ;  /* 0x00000004ff037819 */ /* 0x000fca0000011400 */
[----:B--2---:R-:W-:Y:S02]  /*00d0*/  IMAD.WIDE R4, R3, 0x4, R4 ;  /* 0x0000000403047825 */ /* 0x004fe400078e0204 */
[----:B------:R-:W1:Y:S03]  /*00e0*/  LDC.64 R2, c[0x0][0x210] ;  /* 0x00008400ff027b82 */ /* 0x000e660000000a00 */
[----:B------:R2:W3:Y:S01]  /*00f0*/  @!P0 LDG.E.EL R6, desc[UR4][R4.64] ;  /* 0x0000000404068981 */ /* 0x0004e2000c2e1900 */
[----:B------:R-:W-:-:S04]  /*0100*/  MOV R0, RZ ;  /* 0x000000ff00007202 */ /* 0x000fc80000000f00 */
[----:B--2---:R-:W2:Y:S01]  /*0110*/  LDC.64 R4, c[0x0][0x220] ;  /* 0x00008800ff047b82 */ /* 0x004ea20000000a00 */
[----:B-1----:R-:W-:-:S05]  /*0120*/  IMAD.WIDE R2, R7, 0x4, R2 ;  /* 0x0000000407027825 */ /* 0x002fca00078e0202 */
[----:B------:R1:W4:Y:S02]  /*0130*/  @!P0 LDG.E R0, desc[UR4][R2.64] ;  /* 0x0000000402008981 */ /* 0x000324000c1e1900 */
[----:B-1----:R-:W-:Y:S01]  /*0140*/  HFMA2.MMA R3, -RZ, RZ, 1.625, 0 ;  /* 0x3e800000ff037435 */ /* 0x002fe200000001ff */
[----:B---3--:R-:W-:-:S04]  /*0150*/  FADD R6, RZ, -R6 ;  /* 0x80000006ff067221 */ /* 0x008fc80000000000 */
[----:B------:R-:W-:-:S05]  /*0160*/  FMUL R6, R6, 1.4426950216293334961 ;  /* 0x3fb8aa3b06067820 */ /* 0x000fca0000400000 */
[----:B------:R-:W-:-:S13]  /*0170*/  FSETP.GEU.AND P1, PT, R6, -126, PT ;  /* 0xc2fc00000600780b */ /* 0x000fda0003f2e000 */
[----:B------:R-:W-:-:S04]  /*0180*/  @!P1 FMUL R6, R6, 0.5 ;  /* 0x3f00000006069820 */ /* 0x000fc80000400000 */
[----:B------:R-:W1:Y:S02]  /*0190*/  MUFU.EX2 R8, R6 ;  /* 0x0000000600087308 */ /* 0x000e640000000800 */
[----:B-1----:R-:W-:-:S04]  /*01a0*/  @!P1 FMUL R8, R8, R8 ;  /* 0x0000000808089220 */ /* 0x002fc80000400000 */
[----:B------:R-:W-:-:S05]  /*01b0*/  FADD R8, R8, 1 ;  /* 0x3f80000008087421 */ /* 0x000fca0000000000 */
[----:B------:R-:W-:-:S04]  /*01c0*/  FSETP.GT.AND P1, PT, R8, 8.50705917302346158658e+37, PT ;  /* 0x7e8000000800780b */ /* 0x000fc80003f24000 */
[----:B------:R-:W-:-:S09]  /*01d0*/  FSEL R3, R3, 1, P1 ;  /* 0x3f80000003037808 */ /* 0x000fd20000800000 */
[----:B------:R-:W-:-:S06]  /*01e0*/  @P1 FMUL R8, R8, 0.25 ;  /* 0x3e80000008081820 */ /* 0x000fcc0000400000 */
[----:B------:R-:W1:Y:S02]  /*01f0*/  MUFU.RCP R8, R8 ;  /* 0x0000000800087308 */ /* 0x000e640000001000 */
[----:B-1----:R-:W-:Y:S01]  /*0200*/  FMUL R9, R8, R3 ;  /* 0x0000000308097220 */ /* 0x002fe20000400000 */
[----:B--2---:R-:W-:-:S04]  /*0210*/  IMAD.WIDE R2, R7, 0x4, R4 ;  /* 0x0000000407027825 */ /* 0x004fc800078e0204 */
[----:B----4-:R-:W-:Y:S01]  /*0220*/  FMUL R9, R9, R0 ;  /* 0x0000000009097220 */ /* 0x010fe20000400000 */
[----:B------:R-:W-:Y:S06]  /*0230*/  @P0 EXIT ;  /* 0x000000000000094d */ /* 0x000fec0003800000 */
[----:B------:R-:W-:Y:S01]  /*0240*/  STG.E desc[UR4][R2.64], R9 ;  /* 0x0000000902007986 */ /* 0x000fe2000c101904 */
[----:B------:R-:W-:Y:S05]  /*0250*/  EXIT ;  /* 0x000000000000794d */ /* 0x000fea0003800000 */
.L_x_0:
[----:B------:R-:W-:-:S00]  /*0260*/  BRA `(.L_x_0) ;  /* 0xfffffffc00fc7947 */ /* 0x000fc0000383ffff */
[----:B------:R-:W-:-:S00]  /*0270*/  NOP ;  /* 0x0000000000007918 */ /* 0x000fc00000000000 */
        /* <DEDUP_REMOVED lines=8> */
.L_x_1:


//--------------------- .nv.constant0.triton_poi_fused_mul_sigmoid_3 --------------------------
	.section	.nv.constant0.triton_poi_fused_mul_sigmoid_3,"a",@progbits
	.sectionflags	@""
	.align	4
.nv.constant0.triton_poi_fused_mul_sigmoid_3:
	.zero		556
